	.headerflags	@"EF_CUDA_TEXMODE_UNIFIED EF_CUDA_64BIT_ADDRESS EF_CUDA_ACCELERATORS EF_CUDA_SM90 EF_CUDA_VIRTUAL_SM(EF_CUDA_SM90)"
	.elftype	@"ET_EXEC"


//--------------------- .nv.info                  --------------------------
	.section	.nv.info,"",@"SHT_CUDA_INFO"
	.align	4


	//----- nvinfo : EIATTR_REGCOUNT
	.align		4
        /*0000*/ 	.byte	0x04, 0x2f
        /*0002*/ 	.short	(.L_3 - .L_2)
	.align		4
.L_2:
        /*0004*/ 	.word	index@(triton_per_fused__weight_norm_interface_7)
        /*0008*/ 	.word	0x00000015


	//----- nvinfo : EIATTR_MIN_STACK_SIZE
	.align		4
.L_3:
        /*000c*/ 	.byte	0x04, 0x12
        /*000e*/ 	.short	(.L_5 - .L_4)
	.align		4
.L_4:
        /*0010*/ 	.word	index@(triton_per_fused__weight_norm_interface_7)
        /*0014*/ 	.word	0x00000000


	//----- nvinfo : EIATTR_FRAME_SIZE
	.align		4
.L_5:
        /*0018*/ 	.byte	0x04, 0x11
        /*001a*/ 	.short	(.L_7 - .L_6)
	.align		4
.L_6:
        /*001c*/ 	.word	index@(triton_per_fused__weight_norm_interface_7)
        /*0020*/ 	.word	0x00000000


	//----- nvinfo : EIATTR_MIN_STACK_SIZE
	.align		4
.L_7:
        /*0024*/ 	.byte	0x04, 0x12
        /*0026*/ 	.short	(.L_9 - .L_8)
	.align		4
.L_8:
        /*0028*/ 	.word	index@(triton_per_fused__weight_norm_interface_7)
        /*002c*/ 	.word	0x00000000
.L_9:


//--------------------- .nv.info.triton_per_fused__weight_norm_interface_7 --------------------------
	.section	.nv.info.triton_per_fused__weight_norm_interface_7,"",@"SHT_CUDA_INFO"
	.sectionflags	@""
	.align	4


	//----- nvinfo : EIATTR_CUDA_API_VERSION
	.align		4
        /*0000*/ 	.byte	0x04, 0x37
        /*0002*/ 	.short	(.L_11 - .L_10)
.L_10:
        /*0004*/ 	.word	0x0000007c


	//----- nvinfo : EIATTR_KPARAM_INFO
	.align		4
.L_11:
        /*0008*/ 	.byte	0x04, 0x17
        /*000a*/ 	.short	(.L_13 - .L_12)
.L_12:
        /*000c*/ 	.word	0x00000000
        /*0010*/ 	.short	0x0006
        /*0012*/ 	.short	0x002c
        /*0014*/ 	.byte	0x00, 0xf0, 0x11, 0x00


	//----- nvinfo : EIATTR_KPARAM_INFO
	.align		4
.L_13:
        /*0018*/ 	.byte	0x04, 0x17
        /*001a*/ 	.short	(.L_15 - .L_14)
.L_14:
        /*001c*/ 	.word	0x00000000
        /*0020*/ 	.short	0x0005
        /*0022*/ 	.short	0x0028
        /*0024*/ 	.byte	0x00, 0xf0, 0x11, 0x00


	//----- nvinfo : EIATTR_KPARAM_INFO
	.align		4
.L_15:
        /*0028*/ 	.byte	0x04, 0x17
        /*002a*/ 	.short	(.L_17 - .L_16)
.L_16:
        /*002c*/ 	.word	0x00000000
        /*0030*/ 	.short	0x0004
        /*0032*/ 	.short	0x0020
        /*0034*/ 	.byte	0x00, 0xf4, 0x21, 0x00


	//----- nvinfo : EIATTR_KPARAM_INFO
	.align		4
.L_17:
        /*0038*/ 	.byte	0x04, 0x17
        /*003a*/ 	.short	(.L_19 - .L_18)
.L_18:
        /*003c*/ 	.word	0x00000000
        /*0040*/ 	.short	0x0003
        /*0042*/ 	.short	0x0018
        /*0044*/ 	.byte	0x00, 0xf4, 0x21, 0x00


	//----- nvinfo : EIATTR_KPARAM_INFO
	.align		4
.L_19:
        /*0048*/ 	.byte	0x04, 0x17
        /*004a*/ 	.short	(.L_21 - .L_20)
.L_20:
        /*004c*/ 	.word	0x00000000
        /*0050*/ 	.short	0x0002
        /*0052*/ 	.short	0x0010
        /*0054*/ 	.byte	0x00, 0xf4, 0x21, 0x00


	//----- nvinfo : EIATTR_KPARAM_INFO
	.align		4
.L_21:
        /*0058*/ 	.byte	0x04, 0x17
        /*005a*/ 	.short	(.L_23 - .L_22)
.L_22:
        /*005c*/ 	.word	0x00000000
        /*0060*/ 	.short	0x0001
        /*0062*/ 	.short	0x0008
        /*0064*/ 	.byte	0x00, 0xf4, 0x21, 0x00


	//----- nvinfo : EIATTR_KPARAM_INFO
	.align		4
.L_23:
        /*0068*/ 	.byte	0x04, 0x17
        /*006a*/ 	.short	(.L_25 - .L_24)
.L_24:
        /*006c*/ 	.word	0x00000000
        /*0070*/ 	.short	0x0000
        /*0072*/ 	.short	0x0000
        /*0074*/ 	.byte	0x00, 0xf4, 0x21, 0x00


	//----- nvinfo : EIATTR_SPARSE_MMA_MASK
	.align		4
.L_25:
        /*0078*/ 	.byte	0x03, 0x50
        /*007a*/ 	.short	0x0000


	//----- nvinfo : EIATTR_MAXREG_COUNT
	.align		4
        /*007c*/ 	.byte	0x03, 0x1b
        /*007e*/ 	.short	0x00ff


	//----- nvinfo : EIATTR_COOP_GROUP_MASK_REGIDS
	.align		4
        /*0080*/ 	.byte	0x04, 0x29
        /*0082*/ 	.short	(.L_27 - .L_26)


	//   ....[0]....
.L_26:
        /*0084*/ 	.word	0xffffffff


	//   ....[1]....
        /*0088*/ 	.word	0xffffffff


	//   ....[2]....
        /*008c*/ 	.word	0xffffffff


	//   ....[3]....
        /*0090*/ 	.word	0xffffffff


	//   ....[4]....
        /*0094*/ 	.word	0xffffffff


	//   ....[5]....
        /*0098*/ 	.word	0xffffffff


	//----- nvinfo : EIATTR_COOP_GROUP_INSTR_OFFSETS
	.align		4
.L_27:
        /*009c*/ 	.byte	0x04, 0x28
        /*009e*/ 	.short	(.L_29 - .L_28)


	//   ....[0]....
.L_28:
        /*00a0*/ 	.word	0x00000200


	//   ....[1]....
        /*00a4*/ 	.word	0x00000240


	//   ....[2]....
        /*00a8*/ 	.word	0x00000260


	//   ....[3]....
        /*00ac*/ 	.word	0x00000290


	//   ....[4]....
        /*00b0*/ 	.word	0x000002c0


	//   ....[5]....
        /*00b4*/ 	.word	0x00000360


	//----- nvinfo : EIATTR_EXIT_INSTR_OFFSETS
	.align		4
.L_29:
        /*00b8*/ 	.byte	0x04, 0x1c
        /*00ba*/ 	.short	(.L_31 - .L_30)


	//   ....[0]....
.L_30:
        /*00bc*/ 	.word	0x00000500


	//   ....[1]....
        /*00c0*/ 	.word	0x00000520


	//----- nvinfo : EIATTR_REQNTID
	.align		4
.L_31:
        /*00c4*/ 	.byte	0x04, 0x10
        /*00c6*/ 	.short	(.L_33 - .L_32)
.L_32:
        /*00c8*/ 	.word	0x00000040
        /*00cc*/ 	.word	0x00000001
        /*00d0*/ 	.word	0x00000001


	//----- nvinfo : EIATTR_CBANK_PARAM_SIZE
	.align		4
.L_33:
        /*00d4*/ 	.byte	0x03, 0x19
        /*00d6*/ 	.short	0x0030


	//----- nvinfo : EIATTR_PARAM_CBANK
	.align		4
        /*00d8*/ 	.byte	0x04, 0x0a
        /*00da*/ 	.short	(.L_35 - .L_34)
	.align		4
.L_34:
        /*00dc*/ 	.word	index@(.nv.constant0.triton_per_fused__weight_norm_interface_7)
        /*00e0*/ 	.short	0x0210
        /*00e2*/ 	.short	0x0030


	//----- nvinfo : EIATTR_SW_WAR
	.align		4
.L_35:
        /*00e4*/ 	.byte	0x04, 0x36
        /*00e6*/ 	.short	(.L_37 - .L_36)
.L_36:
        /*00e8*/ 	.word	0x00000008
.L_37:


//--------------------- .nv.callgraph             --------------------------
	.section	.nv.callgraph,"",@"SHT_CUDA_CALLGRAPH"
	.align	4
	.sectionentsize	8
	.align		4
        /*0000*/ 	.word	0x00000000
	.align		4
        /*0004*/ 	.word	0xffffffff
	.align		4
        /*0008*/ 	.word	0x00000000
	.align		4
        /*000c*/ 	.word	0xfffffffe
	.align		4
        /*0010*/ 	.word	0x00000000
	.align		4
        /*0014*/ 	.word	0xfffffffd
	.align		4
        /*0018*/ 	.word	0x00000000
	.align		4
        /*001c*/ 	.word	0xfffffffc


//--------------------- .nv.constant4             --------------------------
	.section	.nv.constant4,"a",@progbits
	.align	8
	.align		8
.nv.constant4:
        /*0000*/ 	.dword	_$_str
	.align		8
        /*0008*/ 	.dword	_$_str_$_2


//--------------------- .text.triton_per_fused__weight_norm_interface_7 --------------------------
	.section	.text.triton_per_fused__weight_norm_interface_7,"ax",@progbits
	.sectionflags	@"SHF_BARRIERS=1"
	.align	128
        .global         triton_per_fused__weight_norm_interface_7
        .type           triton_per_fused__weight_norm_interface_7,@function
        .size           triton_per_fused__weight_norm_interface_7,(.L_x_1 - triton_per_fused__weight_norm_interface_7)
        .other          triton_per_fused__weight_norm_interface_7,@"STO_CUDA_ENTRY STV_DEFAULT"
triton_per_fused__weight_norm_interface_7:
.text.triton_per_fused__weight_norm_interface_7:
[----:B------:R-:W0:Y:S02]  /*0000*/  LDC R1, c[0x0][0x28] ;  /* 0x00000a00ff017b82 */ /* 0x000e240000000800 */
[----:B------:R-:W1:Y:S01]  /*0010*/  S2R R16, SR_TID.X ;  /* 0x0000000000107919 */ /* 0x000e620000002100 */
[----:B------:R-:W2:Y:S01]  /*0020*/  LDC.64 R12, c[0x0][0x218] ;  /* 0x00008600ff0c7b82 */ /* 0x000ea20000000a00 */
[----:B------:R-:W-:Y:S02]  /*0030*/  CS2R R4, SRZ ;  /* 0x0000000000047805 */ /* 0x000fe4000001ff00 */
[----:B------:R-:W-:Y:S01]  /*0040*/  CS2R R6, SRZ ;  /* 0x0000000000067805 */ /* 0x000fe2000001ff00 */
[----:B------:R-:W3:Y:S01]  /*0050*/  S2R R8, SR_CTAID.X ;  /* 0x0000000000087919 */ /* 0x000ee20000002500 */
[----:B------:R-:W-:Y:S01]  /*0060*/  ULDC.64 UR6, c[0x0][0x208] ;  /* 0x0000820000067ab9 */ /* 0x000fe20000000a00 */
[----:B-1----:R-:W-:Y:S02]  /*0070*/  SHF.L.U32 R9, R16, 0x2, RZ ;  /* 0x0000000210097819 */ /* 0x002fe400000006ff */
[----:B---3--:R-:W-:Y:S02]  /*0080*/  ISETP.GE.AND P0, PT, R8, 0x80, PT ;  /* 0x000000800800780c */ /* 0x008fe40003f06270 */
[----:B------:R-:W-:-:S04]  /*0090*/  LOP3.LUT R3, R9, 0xfc, RZ, 0xc0, !PT ;  /* 0x000000fc09037812 */ /* 0x000fc800078ec0ff */
[----:B------:R-:W-:Y:S01]  /*00a0*/  ISETP.LT.U32.AND P1, PT, R3, 0xa0, !P0 ;  /* 0x000000a00300780c */ /* 0x000fe20004721070 */
[----:B------:R-:W-:Y:S02]  /*00b0*/  IMAD R0, R8, 0xa0, R3 ;  /* 0x000000a008007824 */ /* 0x000fe400078e0203 */
[----:B------:R-:W1:Y:S02]  /*00c0*/  LDC.64 R2, c[0x0][0x220] ;  /* 0x00008800ff027b82 */ /* 0x000e640000000a00 */
[----:B--2---:R-:W-:-:S08]  /*00d0*/  IMAD.WIDE R12, R0, 0x4, R12 ;  /* 0x00000004000c7825 */ /* 0x004fd000078e020c */
[----:B------:R-:W2:Y:S01]  /*00e0*/  @P1 LDG.E.128 R4, desc[UR6][R12.64] ;  /* 0x000000060c041981 */ /* 0x000ea2000c1e1d00 */
[----:B-1----:R-:W-:Y:S01]  /*00f0*/  IMAD.WIDE R2, R8, 0x4, R2 ;  /* 0x0000000408027825 */ /* 0x002fe200078e0202 */
[----:B------:R-:W1:Y:S01]  /*0100*/  S2UR UR5, SR_CgaCtaId ;  /* 0x00000000000579c3 */ /* 0x000e620000008800 */
[----:B------:R-:W-:Y:S01]  /*0110*/  UMOV UR4, 0x400 ;  /* 0x0000040000047882 */ /* 0x000fe20000000000 */
[----:B------:R-:W-:Y:S01]  /*0120*/  ISETP.GE.AND P2, PT, R16, 0x2, PT ;  /* 0x000000021000780c */ /* 0x000fe20003f46270 */
[----:B-1----:R-:W-:Y:S01]  /*0130*/  UPRMT UR4, UR5, 0x654, UR4 ;  /* 0x0000065405047896 */ /* 0x002fe20008000004 */
[----:B--2---:R-:W-:Y:S02]  /*0140*/  SEL R5, R5, RZ, P1 ;  /* 0x000000ff05057207 */ /* 0x004fe40000800000 */
[----:B------:R-:W-:Y:S02]  /*0150*/  SEL R4, R4, RZ, P1 ;  /* 0x000000ff04047207 */ /* 0x000fe40000800000 */
[----:B------:R-:W-:Y:S01]  /*0160*/  SEL R6, R6, RZ, P1 ;  /* 0x000000ff06067207 */ /* 0x000fe20000800000 */
[----:B------:R-:W-:Y:S01]  /*0170*/  FMUL R11, R5, R5 ;  /* 0x00000005050b7220 */ /* 0x000fe20000400000 */
[----:B------:R-:W-:-:S03]  /*0180*/  SEL R7, R7, RZ, P1 ;  /* 0x000000ff07077207 */ /* 0x000fc60000800000 */
[----:B------:R-:W-:-:S04]  /*0190*/  FFMA R11, R4, R4, R11 ;  /* 0x00000004040b7223 */ /* 0x000fc8000000000b */
[----:B------:R-:W-:Y:S01]  /*01a0*/  FFMA R14, R6, R6, R11 ;  /* 0x00000006060e7223 */ /* 0x000fe2000000000b */
[----:B------:R-:W-:-:S03]  /*01b0*/  HFMA2.MMA R11, -RZ, RZ, 0, 0 ;  /* 0x00000000ff0b7435 */ /* 0x000fc600000001ff */
[----:B------:R-:W-:-:S05]  /*01c0*/  FFMA R14, R7, R7, R14 ;  /* 0x00000007070e7223 */ /* 0x000fca000000000e */
[----:B------:R-:W-:Y:S02]  /*01d0*/  FSEL R14, R14, RZ, P1 ;  /* 0x000000ff0e0e7208 */ /* 0x000fe40000800000 */
[----:B------:R1:W2:Y:S01]  /*01e0*/  @!P0 LDG.E.EL R11, desc[UR6][R2.64] ;  /* 0x00000006020b8981 */ /* 0x0002a2000c2e1900 */
[----:B------:R-:W-:-:S03]  /*01f0*/  LOP3.LUT P0, RZ, R16, 0x1f, RZ, 0xc0, !PT ;  /* 0x0000001f10ff7812 */ /* 0x000fc6000780c0ff */
[----:B------:R-:W3:Y:S01]  /*0200*/  SHFL.BFLY PT, R13, R14, 0x10, 0x1f ;  /* 0x0e001f000e0d7f89 */ /* 0x000ee200000e0000 */
[----:B-1----:R-:W-:-:S04]  /*0210*/  SHF.R.U32.HI R2, RZ, 0x3, R16 ;  /* 0x00000003ff027819 */ /* 0x002fc80000011610 */
[----:B------:R-:W-:Y:S01]  /*0220*/  LOP3.LUT R2, R2, 0x4, RZ, 0xc0, !PT ;  /* 0x0000000402027812 */ /* 0x000fe200078ec0ff */
[----:B---3--:R-:W-:-:S05]  /*0230*/  FADD R13, R14, R13 ;  /* 0x0000000d0e0d7221 */ /* 0x008fca0000000000 */
[----:B------:R-:W1:Y:S02]  /*0240*/  SHFL.BFLY PT, R12, R13, 0x8, 0x1f ;  /* 0x0d001f000d0c7f89 */ /* 0x000e6400000e0000 */
[----:B-1----:R-:W-:-:S05]  /*0250*/  FADD R12, R13, R12 ;  /* 0x0000000c0d0c7221 */ /* 0x002fca0000000000 */
[----:B------:R-:W1:Y:S02]  /*0260*/  SHFL.BFLY PT, R15, R12, 0x4, 0x1f ;  /* 0x0c801f000c0f7f89 */ /* 0x000e6400000e0000 */
[----:B-1----:R-:W-:Y:S01]  /*0270*/  FADD R15, R12, R15 ;  /* 0x0000000f0c0f7221 */ /* 0x002fe20000000000 */
[----:B------:R-:W-:-:S04]  /*0280*/  LOP3.LUT R12, R16, 0x1, RZ, 0xc0, !PT ;  /* 0x00000001100c7812 */ /* 0x000fc800078ec0ff */
[----:B------:R-:W1:Y:S02]  /*0290*/  SHFL.BFLY PT, R18, R15, 0x2, 0x1f ;  /* 0x0c401f000f127f89 */ /* 0x000e6400000e0000 */
[----:B-1----:R-:W-:Y:S02]  /*02a0*/  FADD R18, R15, R18 ;  /* 0x000000120f127221 */ /* 0x002fe40000000000 */
[----:B------:R-:W1:Y:S03]  /*02b0*/  LDC.64 R14, c[0x0][0x210] ;  /* 0x00008400ff0e7b82 */ /* 0x000e660000000a00 */
[----:B------:R-:W3:Y:S01]  /*02c0*/  SHFL.BFLY PT, R17, R18, 0x1, 0x1f ;  /* 0x0c201f0012117f89 */ /* 0x000ee200000e0000 */
[----:B-1----:R-:W-:-:S04]  /*02d0*/  IMAD.WIDE R14, R8, 0x4, R14 ;  /* 0x00000004080e7825 */ /* 0x002fc800078e020e */
[----:B---3--:R-:W-:-:S05]  /*02e0*/  FADD R13, R18, R17 ;  /* 0x00000011120d7221 */ /* 0x008fca0000000000 */
[----:B------:R1:W-:Y:S01]  /*02f0*/  @!P0 STS [R2+UR4], R13 ;  /* 0x0000000d02008988 */ /* 0x0003e20008000804 */
[----:B------:R-:W-:Y:S01]  /*0300*/  BAR.SYNC.DEFER_BLOCKING 0x0 ;  /* 0x0000000000007b1d */ /* 0x000fe20000010000 */
[----:B------:R-:W-:-:S04]  /*0310*/  ISETP.NE.U32.AND P0, PT, R12, 0x1, PT ;  /* 0x000000010c00780c */ /* 0x000fc80003f05070 */
[----:B------:R-:W-:-:S03]  /*0320*/  ISETP.LT.AND P0, PT, R16, 0x2, P0 ;  /* 0x000000021000780c */ /* 0x000fc60000701270 */
[----:B-1----:R-:W1:Y:S01]  /*0330*/  LDC.64 R12, c[0x0][0x228] ;  /* 0x00008a00ff0c7b82 */ /* 0x002e620000000a00 */
[----:B------:R-:W3:Y:S01]  /*0340*/  @!P2 LDS R10, [R9+UR4] ;  /* 0x00000004090aa984 */ /* 0x000ee20008000800 */
[----:B-1----:R-:W-:-:S03]  /*0350*/  IMAD.WIDE R12, R0, 0x4, R12 ;  /* 0x00000004000c7825 */ /* 0x002fc600078e020c */
[----:B---3--:R-:W1:Y:S02]  /*0360*/  SHFL.BFLY PT, R3, R10, 0x1, 0x1f ;  /* 0x0c201f000a037f89 */ /* 0x008e6400000e0000 */
[----:B-1----:R-:W-:-:S05]  /*0370*/  FADD R18, R10, R3 ;  /* 0x000000030a127221 */ /* 0x002fca0000000000 */
[----:B------:R-:W-:Y:S01]  /*0380*/  @P0 STS [R9+UR4], R18 ;  /* 0x0000001209000988 */ /* 0x000fe20008000804 */
[----:B------:R-:W-:Y:S06]  /*0390*/  BAR.SYNC.DEFER_BLOCKING 0x0 ;  /* 0x0000000000007b1d */ /* 0x000fec0000010000 */
[----:B------:R-:W1:Y:S02]  /*03a0*/  LDS R17, [UR4] ;  /* 0x00000004ff117984 */ /* 0x000e640008000800 */
[----:B-1----:R-:W1:Y:S01]  /*03b0*/  MUFU.SQRT R17, R17 ;  /* 0x0000001100117308 */ /* 0x002e620000002000 */
[----:B------:R-:W-:Y:S01]  /*03c0*/  BAR.SYNC.DEFER_BLOCKING 0x0 ;  /* 0x0000000000007b1d */ /* 0x000fe20000010000 */
[C---:B-1----:R-:W-:Y:S01]  /*03d0*/  FSETP.GEU.AND P2, PT, R17.reuse, 1.175494350822287508e-38, PT ;  /* 0x008000001100780b */ /* 0x042fe20003f4e000 */
[C---:B------:R-:W-:Y:S01]  /*03e0*/  FMUL R2, R17.reuse, 0.25 ;  /* 0x3e80000011027820 */ /* 0x040fe20000400000 */
[----:B------:R-:W-:-:S04]  /*03f0*/  FSETP.GT.AND P0, PT, R17, 8.50705917302346158658e+37, PT ;  /* 0x7e8000001100780b */ /* 0x000fc80003f04000 */
[----:B------:R-:W-:Y:S02]  /*0400*/  FSEL R10, R2, R17, P0 ;  /* 0x00000011020a7208 */ /* 0x000fe40000000000 */
[----:B------:R-:W1:Y:S05]  /*0410*/  LDC.64 R2, c[0x0][0x230] ;  /* 0x00008c00ff027b82 */ /* 0x000e6a0000000a00 */
[----:B------:R-:W-:Y:S02]  /*0420*/  @!P2 FMUL R10, R10, 16777216 ;  /* 0x4b8000000a0aa820 */ /* 0x000fe40000400000 */
[----:B--2---:R-:W-:Y:S01]  /*0430*/  @P0 FMUL R11, R11, 0.25 ;  /* 0x3e8000000b0b0820 */ /* 0x004fe20000400000 */
[----:B------:R-:W-:-:S03]  /*0440*/  LOP3.LUT P0, RZ, R16, 0x3f, RZ, 0xc0, !PT ;  /* 0x0000003f10ff7812 */ /* 0x000fc6000780c0ff */
[----:B------:R-:W2:Y:S01]  /*0450*/  MUFU.RCP R10, R10 ;  /* 0x0000000a000a7308 */ /* 0x000ea20000001000 */
[----:B------:R-:W-:Y:S01]  /*0460*/  ISETP.LT.AND P0, PT, R8, 0x80, !P0 ;  /* 0x000000800800780c */ /* 0x000fe20004701270 */
[----:B------:R-:W-:Y:S01]  /*0470*/  @!P2 FMUL R11, R11, 16777216 ;  /* 0x4b8000000b0ba820 */ /* 0x000fe20000400000 */
[----:B-1----:R-:W-:-:S11]  /*0480*/  IMAD.WIDE R2, R0, 0x4, R2 ;  /* 0x0000000400027825 */ /* 0x002fd600078e0202 */
[----:B------:R1:W-:Y:S01]  /*0490*/  @P0 STG.E desc[UR6][R14.64], R17 ;  /* 0x000000110e000986 */ /* 0x0003e2000c101906 */
[----:B--2---:R-:W-:-:S04]  /*04a0*/  FMUL R11, R10, R11 ;  /* 0x0000000b0a0b7220 */ /* 0x004fc80000400000 */
[-C--:B------:R-:W-:Y:S01]  /*04b0*/  FMUL R4, R4, R11.reuse ;  /* 0x0000000b04047220 */ /* 0x080fe20000400000 */
[-C--:B------:R-:W-:Y:S01]  /*04c0*/  FMUL R5, R5, R11.reuse ;  /* 0x0000000b05057220 */ /* 0x080fe20000400000 */
[-C--:B------:R-:W-:Y:S01]  /*04d0*/  FMUL R6, R6, R11.reuse ;  /* 0x0000000b06067220 */ /* 0x080fe20000400000 */
[----:B------:R-:W-:-:S05]  /*04e0*/  FMUL R7, R7, R11 ;  /* 0x0000000b07077220 */ /* 0x000fca0000400000 */
[----:B------:R1:W-:Y:S01]  /*04f0*/  @P1 STG.E.128 desc[UR6][R12.64], R4 ;  /* 0x000000040c001986 */ /* 0x0003e2000c101d06 */
[----:B------:R-:W-:Y:S05]  /*0500*/  @!P1 EXIT ;  /* 0x000000000000994d */ /* 0x000fea0003800000 */
[----:B------:R-:W-:Y:S01]  /*0510*/  STG.E.128 desc[UR6][R2.64], R4 ;  /* 0x0000000402007986 */ /* 0x000fe2000c101d06 */
[----:B------:R-:W-:Y:S05]  /*0520*/  EXIT ;  /* 0x000000000000794d */ /* 0x000fea0003800000 */
.L_x_0:
[----:B------:R-:W-:-:S00]  /*0530*/  BRA `(.L_x_0) ;  /* 0xfffffffc00fc7947 */ /* 0x000fc0000383ffff */
[----:B------:R-:W-:-:S00]  /*0540*/  NOP ;  /* 0x0000000000007918 */ /* 0x000fc00000000000 */
        /* <DEDUP_REMOVED lines=11> */
.L_x_1:


//--------------------- .nv.global.init           --------------------------
	.section	.nv.global.init,"aw",@progbits
.nv.global.init:
	.type		_$_str,@object
	.size		_$_str,(_$_str_$_2 - _$_str)
_$_str:
        /*0000*/ 	.byte	0x5f, 0x5f, 0x43, 0x55, 0x44, 0x41, 0x5f, 0x46, 0x54, 0x5a, 0x00
	.type		_$_str_$_2,@object
	.size		_$_str_$_2,(.L_1 - _$_str_$_2)
_$_str_$_2:
        /*000b*/ 	.byte	0x5f, 0x5f, 0x43, 0x55, 0x44, 0x41, 0x5f, 0x50, 0x52, 0x45, 0x43, 0x5f, 0x53, 0x51, 0x52, 0x54
        /*001b*/ 	.byte	0x00
.L_1:


//--------------------- .nv.shared.triton_per_fused__weight_norm_interface_7 --------------------------
	.section	.nv.shared.triton_per_fused__weight_norm_interface_7,"aw",@nobits
	.sectionflags	@""
	.align	16
	.zero		1024


//--------------------- .nv.constant0.triton_per_fused__weight_norm_interface_7 --------------------------
	.section	.nv.constant0.triton_per_fused__weight_norm_interface_7,"a",@progbits
	.sectionflags	@""
	.align	4
.nv.constant0.triton_per_fused__weight_norm_interface_7:
	.zero		576
